//
// Generated by NVIDIA NVVM Compiler
//
// Compiler Build ID: CL-36424714
// Cuda compilation tools, release 13.0, V13.0.88
// Based on NVVM 20.0.0
//

.version 9.0
.target sm_100
.address_size 64

	// .globl	_Z12kernelGlobalv
.global .align 4 .u32 globalVar;

.visible .entry _Z12kernelGlobalv()
{
	.reg .b32 	%r<2>;

	mov.u32 	%r1, %tid.x;
	st.global.u32 	[globalVar], %r1;
	ret;

}


// ===== COMPILED SASS (sm_100) =====

	.target	sm_100

	.elftype	@"ET_EXEC"


//--------------------- .note.nv.tkinfo           --------------------------
	.section	.note.nv.tkinfo,"",@"SHT_NOTE"
	.sectionflags	@"SHF_NOTE_NV_TKINFO"
	.tkinfo
        /*0018*/ 	.word	0x00000002
        /*0030*/ 	.string	""
        /*0030*/ 	.string	"ptxas"
        /*0030*/ 	.string	"Cuda compilation tools, release 13.0, V13.0.88"
        /*0030*/ 	.string	"Build cuda_13.0.r13.0/compiler.36424714_0"
        /*0030*/ 	.string	"-arch sm_100 -m 64 "



//--------------------- .note.nv.cuinfo           --------------------------
	.section	.note.nv.cuinfo,"",@"SHT_NOTE"
	.sectionflags	@"SHF_NOTE_NV_CUINFO"
        /*0018*/ 	.short	0x0002
        /*001a*/ 	.short	0x0064
        /*001c*/ 	.short	0x0082
	.zero		2


//--------------------- .nv.info                  --------------------------
	.section	.nv.info,"",@"SHT_CUDA_INFO"
	.align	4


	//----- nvinfo : EIATTR_REGCOUNT
	.align		4
        /*0000*/ 	.byte	0x04, 0x2f
        /*0002*/ 	.short	(.L_2 - .L_1)
	.align		4
.L_1:
        /*0004*/ 	.word	index@(_Z12kernelGlobalv)
        /*0008*/ 	.word	0x00000008


	//----- nvinfo : EIATTR_FRAME_SIZE
	.align		4
.L_2:
        /*000c*/ 	.byte	0x04, 0x11
        /*000e*/ 	.short	(.L_4 - .L_3)
	.align		4
.L_3:
        /*0010*/ 	.word	index@(_Z12kernelGlobalv)
        /*0014*/ 	.word	0x00000000


	//----- nvinfo : EIATTR_MIN_STACK_SIZE
	.align		4
.L_4:
        /*0018*/ 	.byte	0x04, 0x12
        /*001a*/ 	.short	(.L_6 - .L_5)
	.align		4
.L_5:
        /*001c*/ 	.word	index@(_Z12kernelGlobalv)
        /*0020*/ 	.word	0x00000000
.L_6:


//--------------------- .nv.compat                --------------------------
	.section	.nv.compat,"",@"SHT_CUDA_COMPAT_INFO"
	.align	4
        /*0000*/ 	.byte	0x02, 0x09, 0x00, 0x00, 0x02, 0x02, 0x01, 0x00, 0x02, 0x05, 0x05, 0x00, 0x03, 0x07, 0x01, 0x01
        /*0010*/ 	.byte	0x02, 0x03, 0x00, 0x00, 0x02, 0x06, 0x01, 0x00, 0x04, 0x0b, 0x08, 0x00, 0x09, 0x00, 0x00, 0x00
        /*0020*/ 	.byte	0x00, 0x00, 0x00, 0x00


//--------------------- .nv.info._Z12kernelGlobalv --------------------------
	.section	.nv.info._Z12kernelGlobalv,"",@"SHT_CUDA_INFO"
	.sectionflags	@""
	.align	4


	//----- nvinfo : EIATTR_CUDA_API_VERSION
	.align		4
        /*0000*/ 	.byte	0x04, 0x37
        /*0002*/ 	.short	(.L_8 - .L_7)
.L_7:
        /*0004*/ 	.word	0x00000082


	//----- nvinfo : EIATTR_SPARSE_MMA_MASK
	.align		4
.L_8:
        /*0008*/ 	.byte	0x03, 0x50
        /*000a*/ 	.short	0x0000


	//----- nvinfo : EIATTR_MAXREG_COUNT
	.align		4
        /*000c*/ 	.byte	0x03, 0x1b
        /*000e*/ 	.short	0x00ff


	//----- nvinfo : EIATTR_MERCURY_ISA_VERSION
	.align		4
        /*0010*/ 	.byte	0x03, 0x5f
        /*0012*/ 	.short	0x0101


	//----- nvinfo : EIATTR_VRC_CTA_INIT_COUNT
	.align		4
        /*0014*/ 	.byte	0x02, 0x4a
	.zero		1
	.zero		1


	//----- nvinfo : EIATTR_EXIT_INSTR_OFFSETS
	.align		4
        /*0018*/ 	.byte	0x04, 0x1c
        /*001a*/ 	.short	(.L_10 - .L_9)


	//   ....[0]....
.L_9:
        /*001c*/ 	.word	0x00000050


	//----- nvinfo : EIATTR_SW_WAR
	.align		4
.L_10:
        /*0020*/ 	.byte	0x04, 0x36
        /*0022*/ 	.short	(.L_12 - .L_11)
.L_11:
        /*0024*/ 	.word	0x00000008
.L_12:


//--------------------- .nv.callgraph             --------------------------
	.section	.nv.callgraph,"",@"SHT_CUDA_CALLGRAPH"
	.align	4
	.sectionentsize	8
	.align		4
        /*0000*/ 	.word	0x00000000
	.align		4
        /*0004*/ 	.word	0xffffffff
	.align		4
        /*0008*/ 	.word	0x00000000
	.align		4
        /*000c*/ 	.word	0xfffffffe
	.align		4
        /*0010*/ 	.word	0x00000000
	.align		4
        /*0014*/ 	.word	0xfffffffd
	.align		4
        /*0018*/ 	.word	0x00000000
	.align		4
        /*001c*/ 	.word	0xfffffffc


//--------------------- .nv.constant4             --------------------------
	.section	.nv.constant4,"a",@progbits
	.align	8
	.align		8
.nv.constant4:
        /*0000*/ 	.dword	globalVar


//--------------------- .text._Z12kernelGlobalv   --------------------------
	.section	.text._Z12kernelGlobalv,"ax",@progbits
	.align	128
        .global         _Z12kernelGlobalv
        .type           _Z12kernelGlobalv,@function
        .size           _Z12kernelGlobalv,(.L_x_1 - _Z12kernelGlobalv)
        .other          _Z12kernelGlobalv,@"STO_CUDA_ENTRY STV_DEFAULT"
_Z12kernelGlobalv:
.text._Z12kernelGlobalv:
[----:B------:R-:W-:Y:S01]  /*0000*/  LDC R1, c[0x0][0x37c] ;  /* 0x0000df00ff017b82 */ /* 0x000fe20000000800 */
[----:B------:R-:W0:Y:S07]  /*0010*/  S2R R5, SR_TID.X ;  /* 0x0000000000057919 */ /* 0x000e2e0000002100 */
[----:B------:R-:W0:Y:S01]  /*0020*/  LDC.64 R2, c[0x4][RZ] ;  /* 0x01000000ff027b82 */ /* 0x000e220000000a00 */
[----:B------:R-:W0:Y:S02]  /*0030*/  LDCU.64 UR4, c[0x0][0x358] ;  /* 0x00006b00ff0477ac */ /* 0x000e240008000a00 */
[----:B0-----:R-:W-:Y:S01]  /*0040*/  STG.E desc[UR4][R2.64], R5 ;  /* 0x0000000502007986 */ /* 0x001fe2000c101904 */
[----:B------:R-:W-:Y:S05]  /*0050*/  EXIT ;  /* 0x000000000000794d */ /* 0x000fea0003800000 */
.L_x_0:
[----:B------:R-:W-:-:S00]  /*0060*/  BRA `(.L_x_0) ;  /* 0xfffffffc00fc7947 */ /* 0x000fc0000383ffff */
[----:B------:R-:W-:-:S00]  /*0070*/  NOP ;  /* 0x0000000000007918 */ /* 0x000fc00000000000 */
        /* <DEDUP_REMOVED lines=8> */
.L_x_1:


//--------------------- .nv.shared.reserved.0     --------------------------
	.section	.nv.shared.reserved.0,"aw",@nobits
	.weak		__nv_reservedSMEM_offset_0_alias
	.size		__nv_reservedSMEM_offset_0_alias, 0, 64
	.other		__nv_reservedSMEM_offset_0_alias,@"STO_CUDA_RESERVED_SHARED STV_DEFAULT"
__nv_reservedSMEM_offset_0_alias:
	.zero		0
	.zero		64


//--------------------- .nv.global                --------------------------
	.section	.nv.global,"aw",@nobits
	.align	4
.nv.global:
	.type		globalVar,@object
	.size		globalVar,(.L_0 - globalVar)
globalVar:
	.zero		4
.L_0:


//--------------------- .nv.constant0._Z12kernelGlobalv --------------------------
	.section	.nv.constant0._Z12kernelGlobalv,"a",@progbits
	.sectionflags	@""
	.align	4
.nv.constant0._Z12kernelGlobalv:
	.zero		896


//--------------------- SYMBOLS --------------------------

	.type		.nv.reservedSmem.offset0,@object
	.size		.nv.reservedSmem.offset0,0x4
